//
// Generated by NVIDIA NVVM Compiler
//
// Compiler Build ID: CL-36424714
// Cuda compilation tools, release 13.0, V13.0.88
// Based on NVVM 20.0.0
//

.version 9.0
.target sm_100
.address_size 64

	// .globl	_Z13maskBitKernelPjiS_i
.global .align 4 .u32 bCount;
.global .align 4 .u32 bCount1;
// _ZZ10scanKernelPjiS_PVjE2bi has been demoted
.extern .shared .align 16 .b8 s_data[];

.visible .entry _Z13maskBitKernelPjiS_i(
	.param .u64 .ptr .align 1 _Z13maskBitKernelPjiS_i_param_0,
	.param .u32 _Z13maskBitKernelPjiS_i_param_1,
	.param .u64 .ptr .align 1 _Z13maskBitKernelPjiS_i_param_2,
	.param .u32 _Z13maskBitKernelPjiS_i_param_3
)
{
	.reg .pred 	%p<2>;
	.reg .b32 	%r<10>;
	.reg .b64 	%rd<8>;

	ld.param.u64 	%rd1, [_Z13maskBitKernelPjiS_i_param_0];
	ld.param.u32 	%r3, [_Z13maskBitKernelPjiS_i_param_1];
	ld.param.u64 	%rd2, [_Z13maskBitKernelPjiS_i_param_2];
	ld.param.u32 	%r2, [_Z13maskBitKernelPjiS_i_param_3];
	mov.u32 	%r4, %ctaid.x;
	mov.u32 	%r5, %ntid.x;
	mov.u32 	%r6, %tid.x;
	mad.lo.s32 	%r1, %r4, %r5, %r6;
	setp.ge.s32 	%p1, %r1, %r3;
	@%p1 bra 	$L__BB0_2;
	cvta.to.global.u64 	%rd3, %rd1;
	cvta.to.global.u64 	%rd4, %rd2;
	mul.wide.s32 	%rd5, %r1, 4;
	add.s64 	%rd6, %rd3, %rd5;
	ld.global.u32 	%r7, [%rd6];
	shr.u32 	%r8, %r7, %r2;
	and.b32  	%r9, %r8, 1;
	add.s64 	%rd7, %rd4, %rd5;
	st.global.u32 	[%rd7], %r9;
$L__BB0_2:
	ret;

}
	// .globl	_Z10scanKernelPjiS_PVj
.visible .entry _Z10scanKernelPjiS_PVj(
	.param .u64 .ptr .align 1 _Z10scanKernelPjiS_PVj_param_0,
	.param .u32 _Z10scanKernelPjiS_PVj_param_1,
	.param .u64 .ptr .align 1 _Z10scanKernelPjiS_PVj_param_2,
	.param .u64 .ptr .align 1 _Z10scanKernelPjiS_PVj_param_3
)
{
	.reg .pred 	%p<17>;
	.reg .b32 	%r<83>;
	.reg .b64 	%rd<23>;
	// demoted variable
	.shared .align 4 .u32 _ZZ10scanKernelPjiS_PVjE2bi;
	ld.param.u64 	%rd5, [_Z10scanKernelPjiS_PVj_param_0];
	ld.param.u32 	%r25, [_Z10scanKernelPjiS_PVj_param_1];
	ld.param.u64 	%rd6, [_Z10scanKernelPjiS_PVj_param_2];
	ld.param.u64 	%rd7, [_Z10scanKernelPjiS_PVj_param_3];
	cvta.to.global.u64 	%rd1, %rd6;
	cvta.to.global.u64 	%rd2, %rd7;
	cvta.to.global.u64 	%rd3, %rd5;
	mov.u32 	%r1, %tid.x;
	setp.ne.s32 	%p1, %r1, 0;
	@%p1 bra 	$L__BB1_2;
	atom.global.add.u32 	%r26, [bCount], 1;
	st.shared.u32 	[_ZZ10scanKernelPjiS_PVjE2bi], %r26;
	mov.b32 	%r27, 0;
	st.shared.u32 	[s_data], %r27;
$L__BB1_2:
	setp.eq.s32 	%p2, %r1, 0;
	bar.sync 	0;
	ld.shared.u32 	%r28, [_ZZ10scanKernelPjiS_PVjE2bi];
	mov.u32 	%r81, %ntid.x;
	shl.b32 	%r3, %r81, 1;
	mad.lo.s32 	%r4, %r3, %r28, %r1;
	add.s32 	%r5, %r4, %r81;
	shl.b32 	%r29, %r1, 2;
	mov.u32 	%r30, s_data;
	add.s32 	%r6, %r30, %r29;
	@%p2 bra 	$L__BB1_6;
	setp.gt.s32 	%p3, %r4, %r25;
	mov.b32 	%r78, 0;
	@%p3 bra 	$L__BB1_5;
	mul.wide.s32 	%rd8, %r4, 4;
	add.s64 	%rd9, %rd3, %rd8;
	ld.global.u32 	%r78, [%rd9+-4];
$L__BB1_5:
	st.shared.u32 	[%r6], %r78;
$L__BB1_6:
	setp.gt.s32 	%p4, %r5, %r25;
	mov.b32 	%r79, 0;
	@%p4 bra 	$L__BB1_8;
	mul.wide.s32 	%rd10, %r5, 4;
	add.s64 	%rd11, %rd3, %rd10;
	ld.global.u32 	%r79, [%rd11+-4];
$L__BB1_8:
	shl.b32 	%r34, %r81, 2;
	add.s32 	%r11, %r6, %r34;
	st.shared.u32 	[%r11], %r79;
	bar.sync 	0;
	shl.b32 	%r35, %r1, 1;
	add.s32 	%r12, %r35, 2;
	mov.b32 	%r80, 1;
$L__BB1_9:
	mul.lo.s32 	%r14, %r12, %r80;
	add.s32 	%r36, %r14, -1;
	setp.ge.u32 	%p5, %r36, %r3;
	@%p5 bra 	$L__BB1_11;
	sub.s32 	%r37, %r14, %r80;
	shl.b32 	%r38, %r37, 2;
	add.s32 	%r40, %r30, %r38;
	ld.shared.u32 	%r41, [%r40+-4];
	shl.b32 	%r42, %r80, 2;
	add.s32 	%r43, %r40, %r42;
	ld.shared.u32 	%r44, [%r43+-4];
	add.s32 	%r45, %r44, %r41;
	st.shared.u32 	[%r43+-4], %r45;
$L__BB1_11:
	bar.sync 	0;
	shl.b32 	%r80, %r80, 1;
	setp.lt.u32 	%p6, %r80, %r3;
	@%p6 bra 	$L__BB1_9;
	setp.lt.u32 	%p7, %r81, 2;
	@%p7 bra 	$L__BB1_16;
$L__BB1_13:
	shr.u32 	%r17, %r81, 1;
	mul.lo.s32 	%r18, %r12, %r17;
	add.s32 	%r46, %r18, %r17;
	add.s32 	%r47, %r46, -1;
	setp.ge.u32 	%p8, %r47, %r3;
	@%p8 bra 	$L__BB1_15;
	shl.b32 	%r48, %r18, 2;
	add.s32 	%r50, %r30, %r48;
	ld.shared.u32 	%r51, [%r50+-4];
	shl.b32 	%r52, %r17, 2;
	add.s32 	%r53, %r50, %r52;
	ld.shared.u32 	%r54, [%r53+-4];
	add.s32 	%r55, %r54, %r51;
	st.shared.u32 	[%r53+-4], %r55;
$L__BB1_15:
	bar.sync 	0;
	setp.gt.u32 	%p9, %r81, 3;
	mov.u32 	%r81, %r17;
	@%p9 bra 	$L__BB1_13;
$L__BB1_16:
	setp.ne.s32 	%p10, %r1, 0;
	@%p10 bra 	$L__BB1_23;
	ld.shared.u32 	%r19, [_ZZ10scanKernelPjiS_PVjE2bi];
	mad.lo.s32 	%r57, %r3, %r19, %r3;
	add.s32 	%r20, %r57, -1;
	shl.b32 	%r58, %r3, 2;
	add.s32 	%r60, %r30, %r58;
	ld.shared.u32 	%r21, [%r60+-4];
	setp.ge.s32 	%p11, %r20, %r25;
	mov.b32 	%r82, 0;
	@%p11 bra 	$L__BB1_19;
	mul.wide.s32 	%rd12, %r20, 4;
	add.s64 	%rd13, %rd3, %rd12;
	ld.global.u32 	%r82, [%rd13];
$L__BB1_19:
	add.s32 	%r61, %r82, %r21;
	mul.wide.s32 	%rd14, %r19, 4;
	add.s64 	%rd4, %rd2, %rd14;
	st.volatile.global.u32 	[%rd4], %r61;
	setp.lt.s32 	%p12, %r19, 1;
	@%p12 bra 	$L__BB1_22;
$L__BB1_20:
	ld.volatile.global.u32 	%r62, [bCount1];
	setp.lt.s32 	%p13, %r62, %r19;
	@%p13 bra 	$L__BB1_20;
	add.s32 	%r63, %r19, -1;
	mul.wide.u32 	%rd15, %r63, 4;
	add.s64 	%rd16, %rd2, %rd15;
	ld.volatile.global.u32 	%r64, [%rd16];
	ld.volatile.global.u32 	%r65, [%rd4];
	add.s32 	%r66, %r65, %r64;
	st.volatile.global.u32 	[%rd4], %r66;
	membar.gl;
$L__BB1_22:
	ld.volatile.global.u32 	%r67, [bCount1];
	add.s32 	%r68, %r67, 1;
	st.volatile.global.u32 	[bCount1], %r68;
$L__BB1_23:
	bar.sync 	0;
	ld.shared.u32 	%r24, [_ZZ10scanKernelPjiS_PVjE2bi];
	setp.lt.s32 	%p14, %r24, 1;
	@%p14 bra 	$L__BB1_25;
	add.s32 	%r69, %r24, -1;
	mul.wide.u32 	%rd17, %r69, 4;
	add.s64 	%rd18, %rd2, %rd17;
	ld.volatile.global.u32 	%r70, [%rd18];
	ld.shared.u32 	%r71, [%r6];
	add.s32 	%r72, %r71, %r70;
	st.shared.u32 	[%r6], %r72;
	ld.volatile.global.u32 	%r73, [%rd18];
	ld.shared.u32 	%r74, [%r11];
	add.s32 	%r75, %r74, %r73;
	st.shared.u32 	[%r11], %r75;
$L__BB1_25:
	setp.ge.s32 	%p15, %r4, %r25;
	@%p15 bra 	$L__BB1_27;
	ld.shared.u32 	%r76, [%r6];
	mul.wide.s32 	%rd19, %r4, 4;
	add.s64 	%rd20, %rd1, %rd19;
	st.global.u32 	[%rd20], %r76;
$L__BB1_27:
	setp.ge.s32 	%p16, %r5, %r25;
	@%p16 bra 	$L__BB1_29;
	ld.shared.u32 	%r77, [%r11];
	mul.wide.s32 	%rd21, %r5, 4;
	add.s64 	%rd22, %rd1, %rd21;
	st.global.u32 	[%rd22], %r77;
$L__BB1_29:
	ret;

}
	// .globl	_Z13reorderKernelPjS_iS_S_
.visible .entry _Z13reorderKernelPjS_iS_S_(
	.param .u64 .ptr .align 1 _Z13reorderKernelPjS_iS_S__param_0,
	.param .u64 .ptr .align 1 _Z13reorderKernelPjS_iS_S__param_1,
	.param .u32 _Z13reorderKernelPjS_iS_S__param_2,
	.param .u64 .ptr .align 1 _Z13reorderKernelPjS_iS_S__param_3,
	.param .u64 .ptr .align 1 _Z13reorderKernelPjS_iS_S__param_4
)
{
	.reg .pred 	%p<3>;
	.reg .b32 	%r<18>;
	.reg .b64 	%rd<22>;

	ld.param.u64 	%rd3, [_Z13reorderKernelPjS_iS_S__param_0];
	ld.param.u64 	%rd5, [_Z13reorderKernelPjS_iS_S__param_1];
	ld.param.u32 	%r5, [_Z13reorderKernelPjS_iS_S__param_2];
	ld.param.u64 	%rd4, [_Z13reorderKernelPjS_iS_S__param_3];
	ld.param.u64 	%rd6, [_Z13reorderKernelPjS_iS_S__param_4];
	cvta.to.global.u64 	%rd1, %rd6;
	cvta.to.global.u64 	%rd2, %rd5;
	mov.u32 	%r6, %ctaid.x;
	mov.u32 	%r7, %ntid.x;
	mov.u32 	%r8, %tid.x;
	mad.lo.s32 	%r1, %r6, %r7, %r8;
	setp.ge.s32 	%p1, %r1, %r5;
	@%p1 bra 	$L__BB2_5;
	mul.wide.s32 	%rd7, %r1, 4;
	add.s64 	%rd8, %rd2, %rd7;
	ld.global.u32 	%r9, [%rd8];
	setp.eq.s32 	%p2, %r9, 0;
	@%p2 bra 	$L__BB2_3;
	mul.wide.s32 	%rd9, %r5, 4;
	add.s64 	%rd10, %rd1, %rd9;
	ld.global.u32 	%r10, [%rd10+-4];
	add.s64 	%rd11, %rd2, %rd9;
	ld.global.u32 	%r11, [%rd11+-4];
	add.s64 	%rd13, %rd1, %rd7;
	ld.global.u32 	%r12, [%rd13];
	add.s32 	%r13, %r10, %r11;
	sub.s32 	%r14, %r5, %r13;
	add.s32 	%r17, %r14, %r12;
	bra.uni 	$L__BB2_4;
$L__BB2_3:
	add.s64 	%rd15, %rd1, %rd7;
	ld.global.u32 	%r15, [%rd15];
	sub.s32 	%r17, %r1, %r15;
$L__BB2_4:
	cvta.to.global.u64 	%rd16, %rd3;
	add.s64 	%rd18, %rd16, %rd7;
	ld.global.u32 	%r16, [%rd18];
	cvta.to.global.u64 	%rd19, %rd4;
	mul.wide.s32 	%rd20, %r17, 4;
	add.s64 	%rd21, %rd19, %rd20;
	st.global.u32 	[%rd21], %r16;
$L__BB2_5:
	ret;

}


// ===== COMPILED SASS (sm_100) =====

	.target	sm_100

	.elftype	@"ET_EXEC"


//--------------------- .note.nv.tkinfo           --------------------------
	.section	.note.nv.tkinfo,"",@"SHT_NOTE"
	.sectionflags	@"SHF_NOTE_NV_TKINFO"
	.tkinfo
        /*0018*/ 	.word	0x00000002
        /*0030*/ 	.string	""
        /*0030*/ 	.string	"ptxas"
        /*0030*/ 	.string	"Cuda compilation tools, release 13.0, V13.0.88"
        /*0030*/ 	.string	"Build cuda_13.0.r13.0/compiler.36424714_0"
        /*0030*/ 	.string	"-arch sm_100 -m 64 "



//--------------------- .note.nv.cuinfo           --------------------------
	.section	.note.nv.cuinfo,"",@"SHT_NOTE"
	.sectionflags	@"SHF_NOTE_NV_CUINFO"
        /*0018*/ 	.short	0x0002
        /*001a*/ 	.short	0x0064
        /*001c*/ 	.short	0x0082
	.zero		2


//--------------------- .nv.info                  --------------------------
	.section	.nv.info,"",@"SHT_CUDA_INFO"
	.align	4


	//----- nvinfo : EIATTR_REGCOUNT
	.align		4
        /*0000*/ 	.byte	0x04, 0x2f
        /*0002*/ 	.short	(.L_3 - .L_2)
	.align		4
.L_2:
        /*0004*/ 	.word	index@(_Z13maskBitKernelPjiS_i)
        /*0008*/ 	.word	0x0000000a


	//----- nvinfo : EIATTR_FRAME_SIZE
	.align		4
.L_3:
        /*000c*/ 	.byte	0x04, 0x11
        /*000e*/ 	.short	(.L_5 - .L_4)
	.align		4
.L_4:
        /*0010*/ 	.word	index@(_Z13maskBitKernelPjiS_i)
        /*0014*/ 	.word	0x00000000


	//----- nvinfo : EIATTR_REGCOUNT
	.align		4
.L_5:
        /*0018*/ 	.byte	0x04, 0x2f
        /*001a*/ 	.short	(.L_7 - .L_6)
	.align		4
.L_6:
        /*001c*/ 	.word	index@(_Z10scanKernelPjiS_PVj)
        /*0020*/ 	.word	0x00000011


	//----- nvinfo : EIATTR_FRAME_SIZE
	.align		4
.L_7:
        /*0024*/ 	.byte	0x04, 0x11
        /*0026*/ 	.short	(.L_9 - .L_8)
	.align		4
.L_8:
        /*0028*/ 	.word	index@(_Z10scanKernelPjiS_PVj)
        /*002c*/ 	.word	0x00000000


	//----- nvinfo : EIATTR_REGCOUNT
	.align		4
.L_9:
        /*0030*/ 	.byte	0x04, 0x2f
        /*0032*/ 	.short	(.L_11 - .L_10)
	.align		4
.L_10:
        /*0034*/ 	.word	index@(_Z13reorderKernelPjS_iS_S_)
        /*0038*/ 	.word	0x00000012


	//----- nvinfo : EIATTR_FRAME_SIZE
	.align		4
.L_11:
        /*003c*/ 	.byte	0x04, 0x11
        /*003e*/ 	.short	(.L_13 - .L_12)
	.align		4
.L_12:
        /*0040*/ 	.word	index@(_Z13reorderKernelPjS_iS_S_)
        /*0044*/ 	.word	0x00000000


	//----- nvinfo : EIATTR_MIN_STACK_SIZE
	.align		4
.L_13:
        /*0048*/ 	.byte	0x04, 0x12
        /*004a*/ 	.short	(.L_15 - .L_14)
	.align		4
.L_14:
        /*004c*/ 	.word	index@(_Z13reorderKernelPjS_iS_S_)
        /*0050*/ 	.word	0x00000000


	//----- nvinfo : EIATTR_MIN_STACK_SIZE
	.align		4
.L_15:
        /*0054*/ 	.byte	0x04, 0x12
        /*0056*/ 	.short	(.L_17 - .L_16)
	.align		4
.L_16:
        /*0058*/ 	.word	index@(_Z10scanKernelPjiS_PVj)
        /*005c*/ 	.word	0x00000000


	//----- nvinfo : EIATTR_MIN_STACK_SIZE
	.align		4
.L_17:
        /*0060*/ 	.byte	0x04, 0x12
        /*0062*/ 	.short	(.L_19 - .L_18)
	.align		4
.L_18:
        /*0064*/ 	.word	index@(_Z13maskBitKernelPjiS_i)
        /*0068*/ 	.word	0x00000000
.L_19:


//--------------------- .nv.compat                --------------------------
	.section	.nv.compat,"",@"SHT_CUDA_COMPAT_INFO"
	.align	4
        /*0000*/ 	.byte	0x02, 0x09, 0x00, 0x00, 0x02, 0x02, 0x01, 0x00, 0x02, 0x05, 0x05, 0x00, 0x03, 0x07, 0x01, 0x01
        /*0010*/ 	.byte	0x02, 0x03, 0x00, 0x00, 0x02, 0x06, 0x01, 0x00, 0x04, 0x0b, 0x08, 0x00, 0x09, 0x00, 0x00, 0x00
        /*0020*/ 	.byte	0x00, 0x00, 0x00, 0x00


//--------------------- .nv.info._Z13reorderKernelPjS_iS_S_ --------------------------
	.section	.nv.info._Z13reorderKernelPjS_iS_S_,"",@"SHT_CUDA_INFO"
	.sectionflags	@""
	.align	4


	//----- nvinfo : EIATTR_CUDA_API_VERSION
	.align		4
        /*0000*/ 	.byte	0x04, 0x37
        /*0002*/ 	.short	(.L_21 - .L_20)
.L_20:
        /*0004*/ 	.word	0x00000082


	//----- nvinfo : EIATTR_KPARAM_INFO
	.align		4
.L_21:
        /*0008*/ 	.byte	0x04, 0x17
        /*000a*/ 	.short	(.L_23 - .L_22)
.L_22:
        /*000c*/ 	.word	0x00000000
        /*0010*/ 	.short	0x0004
        /*0012*/ 	.short	0x0020
        /*0014*/ 	.byte	0x00, 0xf5, 0x21, 0x00


	//----- nvinfo : EIATTR_KPARAM_INFO
	.align		4
.L_23:
        /*0018*/ 	.byte	0x04, 0x17
        /*001a*/ 	.short	(.L_25 - .L_24)
.L_24:
        /*001c*/ 	.word	0x00000000
        /*0020*/ 	.short	0x0003
        /*0022*/ 	.short	0x0018
        /*0024*/ 	.byte	0x00, 0xf5, 0x21, 0x00


	//----- nvinfo : EIATTR_KPARAM_INFO
	.align		4
.L_25:
        /*0028*/ 	.byte	0x04, 0x17
        /*002a*/ 	.short	(.L_27 - .L_26)
.L_26:
        /*002c*/ 	.word	0x00000000
        /*0030*/ 	.short	0x0002
        /*0032*/ 	.short	0x0010
        /*0034*/ 	.byte	0x00, 0xf0, 0x11, 0x00


	//----- nvinfo : EIATTR_KPARAM_INFO
	.align		4
.L_27:
        /*0038*/ 	.byte	0x04, 0x17
        /*003a*/ 	.short	(.L_29 - .L_28)
.L_28:
        /*003c*/ 	.word	0x00000000
        /*0040*/ 	.short	0x0001
        /*0042*/ 	.short	0x0008
        /*0044*/ 	.byte	0x00, 0xf5, 0x21, 0x00


	//----- nvinfo : EIATTR_KPARAM_INFO
	.align		4
.L_29:
        /*0048*/ 	.byte	0x04, 0x17
        /*004a*/ 	.short	(.L_31 - .L_30)
.L_30:
        /*004c*/ 	.word	0x00000000
        /*0050*/ 	.short	0x0000
        /*0052*/ 	.short	0x0000
        /*0054*/ 	.byte	0x00, 0xf5, 0x21, 0x00


	//----- nvinfo : EIATTR_SPARSE_MMA_MASK
	.align		4
.L_31:
        /*0058*/ 	.byte	0x03, 0x50
        /*005a*/ 	.short	0x0000


	//----- nvinfo : EIATTR_MAXREG_COUNT
	.align		4
        /*005c*/ 	.byte	0x03, 0x1b
        /*005e*/ 	.short	0x00ff


	//----- nvinfo : EIATTR_MERCURY_ISA_VERSION
	.align		4
        /*0060*/ 	.byte	0x03, 0x5f
        /*0062*/ 	.short	0x0101


	//----- nvinfo : EIATTR_VRC_CTA_INIT_COUNT
	.align		4
        /*0064*/ 	.byte	0x02, 0x4a
	.zero		1
	.zero		1


	//----- nvinfo : EIATTR_EXIT_INSTR_OFFSETS
	.align		4
        /*0068*/ 	.byte	0x04, 0x1c
        /*006a*/ 	.short	(.L_33 - .L_32)


	//   ....[0]....
.L_32:
        /*006c*/ 	.word	0x00000070


	//   ....[1]....
        /*0070*/ 	.word	0x000001d0


	//----- nvinfo : EIATTR_CBANK_PARAM_SIZE
	.align		4
.L_33:
        /*0074*/ 	.byte	0x03, 0x19
        /*0076*/ 	.short	0x0028


	//----- nvinfo : EIATTR_PARAM_CBANK
	.align		4
        /*0078*/ 	.byte	0x04, 0x0a
        /*007a*/ 	.short	(.L_35 - .L_34)
	.align		4
.L_34:
        /*007c*/ 	.word	index@(.nv.constant0._Z13reorderKernelPjS_iS_S_)
        /*0080*/ 	.short	0x0380
        /*0082*/ 	.short	0x0028


	//----- nvinfo : EIATTR_SW_WAR
	.align		4
.L_35:
        /*0084*/ 	.byte	0x04, 0x36
        /*0086*/ 	.short	(.L_37 - .L_36)
.L_36:
        /*0088*/ 	.word	0x00000008
.L_37:


//--------------------- .nv.info._Z10scanKernelPjiS_PVj --------------------------
	.section	.nv.info._Z10scanKernelPjiS_PVj,"",@"SHT_CUDA_INFO"
	.sectionflags	@""
	.align	4


	//----- nvinfo : EIATTR_CUDA_API_VERSION
	.align		4
        /*0000*/ 	.byte	0x04, 0x37
        /*0002*/ 	.short	(.L_39 - .L_38)
.L_38:
        /*0004*/ 	.word	0x00000082


	//----- nvinfo : EIATTR_KPARAM_INFO
	.align		4
.L_39:
        /*0008*/ 	.byte	0x04, 0x17
        /*000a*/ 	.short	(.L_41 - .L_40)
.L_40:
        /*000c*/ 	.word	0x00000000
        /*0010*/ 	.short	0x0003
        /*0012*/ 	.short	0x0018
        /*0014*/ 	.byte	0x00, 0xf5, 0x21, 0x00


	//----- nvinfo : EIATTR_KPARAM_INFO
	.align		4
.L_41:
        /*0018*/ 	.byte	0x04, 0x17
        /*001a*/ 	.short	(.L_43 - .L_42)
.L_42:
        /*001c*/ 	.word	0x00000000
        /*0020*/ 	.short	0x0002
        /*0022*/ 	.short	0x0010
        /*0024*/ 	.byte	0x00, 0xf5, 0x21, 0x00


	//----- nvinfo : EIATTR_KPARAM_INFO
	.align		4
.L_43:
        /*0028*/ 	.byte	0x04, 0x17
        /*002a*/ 	.short	(.L_45 - .L_44)
.L_44:
        /*002c*/ 	.word	0x00000000
        /*0030*/ 	.short	0x0001
        /*0032*/ 	.short	0x0008
        /*0034*/ 	.byte	0x00, 0xf0, 0x11, 0x00


	//----- nvinfo : EIATTR_KPARAM_INFO
	.align		4
.L_45:
        /*0038*/ 	.byte	0x04, 0x17
        /*003a*/ 	.short	(.L_47 - .L_46)
.L_46:
        /*003c*/ 	.word	0x00000000
        /*0040*/ 	.short	0x0000
        /*0042*/ 	.short	0x0000
        /*0044*/ 	.byte	0x00, 0xf5, 0x21, 0x00


	//----- nvinfo : EIATTR_SPARSE_MMA_MASK
	.align		4
.L_47:
        /*0048*/ 	.byte	0x03, 0x50
        /*004a*/ 	.short	0x0000


	//----- nvinfo : EIATTR_MAXREG_COUNT
	.align		4
        /*004c*/ 	.byte	0x03, 0x1b
        /*004e*/ 	.short	0x00ff


	//----- nvinfo : EIATTR_NUM_BARRIERS
	.align		4
        /*0050*/ 	.byte	0x02, 0x4c
        /*0052*/ 	.byte	0x01
	.zero		1


	//----- nvinfo : EIATTR_MERCURY_ISA_VERSION
	.align		4
        /*0054*/ 	.byte	0x03, 0x5f
        /*0056*/ 	.short	0x0101


	//----- nvinfo : EIATTR_VRC_CTA_INIT_COUNT
	.align		4
        /*0058*/ 	.byte	0x02, 0x4a
	.zero		1
	.zero		1


	//----- nvinfo : EIATTR_EXIT_INSTR_OFFSETS
	.align		4
        /*005c*/ 	.byte	0x04, 0x1c
        /*005e*/ 	.short	(.L_49 - .L_48)


	//   ....[0]....
.L_48:
        /*0060*/ 	.word	0x00000980


	//   ....[1]....
        /*0064*/ 	.word	0x000009d0


	//----- nvinfo : EIATTR_CRS_STACK_SIZE
	.align		4
.L_49:
        /*0068*/ 	.byte	0x04, 0x1e
        /*006a*/ 	.short	(.L_51 - .L_50)
.L_50:
        /*006c*/ 	.word	0x00000000


	//----- nvinfo : EIATTR_CBANK_PARAM_SIZE
	.align		4
.L_51:
        /*0070*/ 	.byte	0x03, 0x19
        /*0072*/ 	.short	0x0020


	//----- nvinfo : EIATTR_PARAM_CBANK
	.align		4
        /*0074*/ 	.byte	0x04, 0x0a
        /*0076*/ 	.short	(.L_53 - .L_52)
	.align		4
.L_52:
        /*0078*/ 	.word	index@(.nv.constant0._Z10scanKernelPjiS_PVj)
        /*007c*/ 	.short	0x0380
        /*007e*/ 	.short	0x0020


	//----- nvinfo : EIATTR_SW_WAR
	.align		4
.L_53:
        /*0080*/ 	.byte	0x04, 0x36
        /*0082*/ 	.short	(.L_55 - .L_54)
.L_54:
        /*0084*/ 	.word	0x00000008
.L_55:


//--------------------- .nv.info._Z13maskBitKernelPjiS_i --------------------------
	.section	.nv.info._Z13maskBitKernelPjiS_i,"",@"SHT_CUDA_INFO"
	.sectionflags	@""
	.align	4


	//----- nvinfo : EIATTR_CUDA_API_VERSION
	.align		4
        /*0000*/ 	.byte	0x04, 0x37
        /*0002*/ 	.short	(.L_57 - .L_56)
.L_56:
        /*0004*/ 	.word	0x00000082


	//----- nvinfo : EIATTR_KPARAM_INFO
	.align		4
.L_57:
        /*0008*/ 	.byte	0x04, 0x17
        /*000a*/ 	.short	(.L_59 - .L_58)
.L_58:
        /*000c*/ 	.word	0x00000000
        /*0010*/ 	.short	0x0003
        /*0012*/ 	.short	0x0018
        /*0014*/ 	.byte	0x00, 0xf0, 0x11, 0x00


	//----- nvinfo : EIATTR_KPARAM_INFO
	.align		4
.L_59:
        /*0018*/ 	.byte	0x04, 0x17
        /*001a*/ 	.short	(.L_61 - .L_60)
.L_60:
        /*001c*/ 	.word	0x00000000
        /*0020*/ 	.short	0x0002
        /*0022*/ 	.short	0x0010
        /*0024*/ 	.byte	0x00, 0xf5, 0x21, 0x00


	//----- nvinfo : EIATTR_KPARAM_INFO
	.align		4
.L_61:
        /*0028*/ 	.byte	0x04, 0x17
        /*002a*/ 	.short	(.L_63 - .L_62)
.L_62:
        /*002c*/ 	.word	0x00000000
        /*0030*/ 	.short	0x0001
        /*0032*/ 	.short	0x0008
        /*0034*/ 	.byte	0x00, 0xf0, 0x11, 0x00


	//----- nvinfo : EIATTR_KPARAM_INFO
	.align		4
.L_63:
        /*0038*/ 	.byte	0x04, 0x17
        /*003a*/ 	.short	(.L_65 - .L_64)
.L_64:
        /*003c*/ 	.word	0x00000000
        /*0040*/ 	.short	0x0000
        /*0042*/ 	.short	0x0000
        /*0044*/ 	.byte	0x00, 0xf5, 0x21, 0x00


	//----- nvinfo : EIATTR_SPARSE_MMA_MASK
	.align		4
.L_65:
        /*0048*/ 	.byte	0x03, 0x50
        /*004a*/ 	.short	0x0000


	//----- nvinfo : EIATTR_MAXREG_COUNT
	.align		4
        /*004c*/ 	.byte	0x03, 0x1b
        /*004e*/ 	.short	0x00ff


	//----- nvinfo : EIATTR_MERCURY_ISA_VERSION
	.align		4
        /*0050*/ 	.byte	0x03, 0x5f
        /*0052*/ 	.short	0x0101


	//----- nvinfo : EIATTR_VRC_CTA_INIT_COUNT
	.align		4
        /*0054*/ 	.byte	0x02, 0x4a
	.zero		1
	.zero		1


	//----- nvinfo : EIATTR_EXIT_INSTR_OFFSETS
	.align		4
        /*0058*/ 	.byte	0x04, 0x1c
        /*005a*/ 	.short	(.L_67 - .L_66)


	//   ....[0]....
.L_66:
        /*005c*/ 	.word	0x00000070


	//   ....[1]....
        /*0060*/ 	.word	0x00000120


	//----- nvinfo : EIATTR_CBANK_PARAM_SIZE
	.align		4
.L_67:
        /*0064*/ 	.byte	0x03, 0x19
        /*0066*/ 	.short	0x001c


	//----- nvinfo : EIATTR_PARAM_CBANK
	.align		4
        /*0068*/ 	.byte	0x04, 0x0a
        /*006a*/ 	.short	(.L_69 - .L_68)
	.align		4
.L_68:
        /*006c*/ 	.word	index@(.nv.constant0._Z13maskBitKernelPjiS_i)
        /*0070*/ 	.short	0x0380
        /*0072*/ 	.short	0x001c


	//----- nvinfo : EIATTR_SW_WAR
	.align		4
.L_69:
        /*0074*/ 	.byte	0x04, 0x36
        /*0076*/ 	.short	(.L_71 - .L_70)
.L_70:
        /*0078*/ 	.word	0x00000008
.L_71:


//--------------------- .nv.callgraph             --------------------------
	.section	.nv.callgraph,"",@"SHT_CUDA_CALLGRAPH"
	.align	4
	.sectionentsize	8
	.align		4
        /*0000*/ 	.word	0x00000000
	.align		4
        /*0004*/ 	.word	0xffffffff
	.align		4
        /*0008*/ 	.word	0x00000000
	.align		4
        /*000c*/ 	.word	0xfffffffe
	.align		4
        /*0010*/ 	.word	0x00000000
	.align		4
        /*0014*/ 	.word	0xfffffffd
	.align		4
        /*0018*/ 	.word	0x00000000
	.align		4
        /*001c*/ 	.word	0xfffffffc


//--------------------- .nv.constant4             --------------------------
	.section	.nv.constant4,"a",@progbits
	.align	8
	.align		8
.nv.constant4:
        /*0000*/ 	.dword	bCount
	.align		8
        /*0008*/ 	.dword	bCount1


//--------------------- .text._Z13reorderKernelPjS_iS_S_ --------------------------
	.section	.text._Z13reorderKernelPjS_iS_S_,"ax",@progbits
	.align	128
        .global         _Z13reorderKernelPjS_iS_S_
        .type           _Z13reorderKernelPjS_iS_S_,@function
        .size           _Z13reorderKernelPjS_iS_S_,(.L_x_17 - _Z13reorderKernelPjS_iS_S_)
        .other          _Z13reorderKernelPjS_iS_S_,@"STO_CUDA_ENTRY STV_DEFAULT"
_Z13reorderKernelPjS_iS_S_:
.text._Z13reorderKernelPjS_iS_S_:
[----:B------:R-:W-:Y:S01]  /*0000*/  LDC R1, c[0x0][0x37c] ;  /* 0x0000df00ff017b82 */ /* 0x000fe20000000800 */
[----:B------:R-:W0:Y:S07]  /*0010*/  S2R R0, SR_TID.X ;  /* 0x0000000000007919 */ /* 0x000e2e0000002100 */
[----:B------:R-:W0:Y:S08]  /*0020*/  S2UR UR4, SR_CTAID.X ;  /* 0x00000000000479c3 */ /* 0x000e300000002500 */
[----:B------:R-:W0:Y:S08]  /*0030*/  LDC R13, c[0x0][0x360] ;  /* 0x0000d800ff0d7b82 */ /* 0x000e300000000800 */
[----:B------:R-:W1:Y:S01]  /*0040*/  LDC R15, c[0x0][0x390] ;  /* 0x0000e400ff0f7b82 */ /* 0x000e620000000800 */
[----:B0-----:R-:W-:-:S05]  /*0050*/  IMAD R13, R13, UR4, R0 ;  /* 0x000000040d0d7c24 */ /* 0x001fca000f8e0200 */
[----:B-1----:R-:W-:-:S13]  /*0060*/  ISETP.GE.AND P0, PT, R13, R15, PT ;  /* 0x0000000f0d00720c */ /* 0x002fda0003f06270 */
[----:B------:R-:W-:Y:S05]  /*0070*/  @P0 EXIT ;  /* 0x000000000000094d */ /* 0x000fea0003800000 */
[----:B------:R-:W0:Y:S01]  /*0080*/  LDC.64 R6, c[0x0][0x388] ;  /* 0x0000e200ff067b82 */ /* 0x000e220000000a00 */
[----:B------:R-:W1:Y:S07]  /*0090*/  LDCU.64 UR4, c[0x0][0x358] ;  /* 0x00006b00ff0477ac */ /* 0x000e6e0008000a00 */
[----:B------:R-:W2:Y:S08]  /*00a0*/  LDC.64 R8, c[0x0][0x3a0] ;  /* 0x0000e800ff087b82 */ /* 0x000eb00000000a00 */
[----:B------:R-:W3:Y:S01]  /*00b0*/  LDC.64 R10, c[0x0][0x380] ;  /* 0x0000e000ff0a7b82 */ /* 0x000ee20000000a00 */
[----:B0-----:R-:W-:-:S06]  /*00c0*/  IMAD.WIDE R2, R13, 0x4, R6 ;  /* 0x000000040d027825 */ /* 0x001fcc00078e0206 */
[----:B-1----:R-:W4:Y:S01]  /*00d0*/  LDG.E R2, desc[UR4][R2.64] ;  /* 0x0000000402027981 */ /* 0x002f22000c1e1900 */
[----:B---3--:R-:W-:-:S06]  /*00e0*/  IMAD.WIDE R10, R13, 0x4, R10 ;  /* 0x000000040d0a7825 */ /* 0x008fcc00078e020a */
[----:B------:R-:W3:Y:S01]  /*00f0*/  LDG.E R11, desc[UR4][R10.64] ;  /* 0x000000040a0b7981 */ /* 0x000ee2000c1e1900 */
[----:B----4-:R-:W-:Y:S02]  /*0100*/  ISETP.NE.AND P0, PT, R2, RZ, PT ;  /* 0x000000ff0200720c */ /* 0x010fe40003f05270 */
[----:B------:R-:W0:Y:S11]  /*0110*/  LDC.64 R2, c[0x0][0x398] ;  /* 0x0000e600ff027b82 */ /* 0x000e360000000a00 */
[----:B------:R-:W-:-:S04]  /*0120*/  @P0 IMAD.WIDE R6, R15, 0x4, R6 ;  /* 0x000000040f060825 */ /* 0x000fc800078e0206 */
[--C-:B--2---:R-:W-:Y:S02]  /*0130*/  @P0 IMAD.WIDE R4, R15, 0x4, R8.reuse ;  /* 0x000000040f040825 */ /* 0x104fe400078e0208 */
[----:B------:R-:W2:Y:S02]  /*0140*/  @P0 LDG.E R7, desc[UR4][R6.64+-0x4] ;  /* 0xfffffc0406070981 */ /* 0x000ea4000c1e1900 */
[----:B------:R-:W-:Y:S02]  /*0150*/  IMAD.WIDE R8, R13, 0x4, R8 ;  /* 0x000000040d087825 */ /* 0x000fe400078e0208 */
[----:B------:R-:W2:Y:S04]  /*0160*/  @P0 LDG.E R4, desc[UR4][R4.64+-0x4] ;  /* 0xfffffc0404040981 */ /* 0x000ea8000c1e1900 */
[----:B------:R-:W4:Y:S01]  /*0170*/  LDG.E R8, desc[UR4][R8.64] ;  /* 0x0000000408087981 */ /* 0x000f22000c1e1900 */
[----:B--2---:R-:W-:-:S04]  /*0180*/  @P0 IADD3 R15, PT, PT, -R4, R15, -R7 ;  /* 0x0000000f040f0210 */ /* 0x004fc80007ffe907 */
[----:B----4-:R-:W-:Y:S02]  /*0190*/  @P0 IADD3 R15, PT, PT, R8, R15, RZ ;  /* 0x0000000f080f0210 */ /* 0x010fe40007ffe0ff */
[----:B------:R-:W-:-:S05]  /*01a0*/  @!P0 IADD3 R15, PT, PT, R13, -R8, RZ ;  /* 0x800000080d0f8210 */ /* 0x000fca0007ffe0ff */
[----:B0-----:R-:W-:-:S05]  /*01b0*/  IMAD.WIDE R2, R15, 0x4, R2 ;  /* 0x000000040f027825 */ /* 0x001fca00078e0202 */
[----:B---3--:R-:W-:Y:S01]  /*01c0*/  STG.E desc[UR4][R2.64], R11 ;  /* 0x0000000b02007986 */ /* 0x008fe2000c101904 */
[----:B------:R-:W-:Y:S05]  /*01d0*/  EXIT ;  /* 0x000000000000794d */ /* 0x000fea0003800000 */
.L_x_0:
[----:B------:R-:W-:-:S00]  /*01e0*/  BRA `(.L_x_0) ;  /* 0xfffffffc00fc7947 */ /* 0x000fc0000383ffff */
[----:B------:R-:W-:-:S00]  /*01f0*/  NOP ;  /* 0x0000000000007918 */ /* 0x000fc00000000000 */
        /* <DEDUP_REMOVED lines=8> */
.L_x_17:


//--------------------- .text._Z10scanKernelPjiS_PVj --------------------------
	.section	.text._Z10scanKernelPjiS_PVj,"ax",@progbits
	.align	128
        .global         _Z10scanKernelPjiS_PVj
        .type           _Z10scanKernelPjiS_PVj,@function
        .size           _Z10scanKernelPjiS_PVj,(.L_x_18 - _Z10scanKernelPjiS_PVj)
        .other          _Z10scanKernelPjiS_PVj,@"STO_CUDA_ENTRY STV_DEFAULT"
_Z10scanKernelPjiS_PVj:
.text._Z10scanKernelPjiS_PVj:
[----:B------:R-:W-:Y:S01]  /*0000*/  LDC R1, c[0x0][0x37c] ;  /* 0x0000df00ff017b82 */ /* 0x000fe20000000800 */
[----:B------:R-:W0:Y:S01]  /*0010*/  S2R R6, SR_TID.X ;  /* 0x0000000000067919 */ /* 0x000e220000002100 */
[----:B------:R-:W1:Y:S01]  /*0020*/  LDCU.64 UR8, c[0x0][0x358] ;  /* 0x00006b00ff0877ac */ /* 0x000e620008000a00 */
[----:B------:R-:W-:Y:S01]  /*0030*/  BSSY.RECONVERGENT B0, `(.L_x_1) ;  /* 0x000000b000007945 */ /* 0x000fe20003800200 */
[----:B0-----:R-:W-:-:S13]  /*0040*/  ISETP.NE.AND P0, PT, R6, RZ, PT ;  /* 0x000000ff0600720c */ /* 0x001fda0003f05270 */
[----:B-1----:R-:W-:Y:S05]  /*0050*/  @P0 BRA `(.L_x_2) ;  /* 0x0000000000200947 */ /* 0x002fea0003800000 */
[----:B------:R-:W0:Y:S01]  /*0060*/  LDC.64 R2, c[0x4][RZ] ;  /* 0x01000000ff027b82 */ /* 0x000e220000000a00 */
[----:B------:R-:W-:-:S05]  /*0070*/  IMAD.MOV.U32 R5, RZ, RZ, 0x1 ;  /* 0x00000001ff057424 */ /* 0x000fca00078e00ff */
[----:B0-----:R-:W2:Y:S02]  /*0080*/  ATOMG.E.ADD.STRONG.GPU PT, R2, desc[UR8][R2.64], R5 ;  /* 0x80000005020279a8 */ /* 0x001ea400081ef108 */
[----:B------:R-:W0:Y:S01]  /*0090*/  S2UR UR5, SR_CgaCtaId ;  /* 0x00000000000579c3 */ /* 0x000e220000008800 */
[----:B------:R-:W-:Y:S02]  /*00a0*/  UMOV UR4, 0x400 ;  /* 0x0000040000047882 */ /* 0x000fe40000000000 */
[----:B0-----:R-:W-:-:S09]  /*00b0*/  ULEA UR4, UR5, UR4, 0x18 ;  /* 0x0000000405047291 */ /* 0x001fd2000f8ec0ff */
[----:B------:R-:W-:Y:S04]  /*00c0*/  STS [UR4+0x10], RZ ;  /* 0x000010ffff007988 */ /* 0x000fe80008000804 */
[----:B--2---:R0:W-:Y:S02]  /*00d0*/  STS [UR4], R2 ;  /* 0x00000002ff007988 */ /* 0x0041e40008000804 */
.L_x_2:
[----:B------:R-:W-:Y:S05]  /*00e0*/  BSYNC.RECONVERGENT B0 ;  /* 0x0000000000007941 */ /* 0x000fea0003800200 */
.L_x_1:
[----:B------:R-:W1:Y:S08]  /*00f0*/  S2UR UR5, SR_CgaCtaId ;  /* 0x00000000000579c3 */ /* 0x000e700000008800 */
[----:B------:R-:W-:Y:S01]  /*0100*/  BAR.SYNC.DEFER_BLOCKING 0x0 ;  /* 0x0000000000007b1d */ /* 0x000fe20000010000 */
[----:B------:R-:W-:-:S05]  /*0110*/  ISETP.NE.AND P0, PT, R6, RZ, PT ;  /* 0x000000ff0600720c */ /* 0x000fca0003f05270 */
[----:B------:R-:W-:Y:S02]  /*0120*/  UMOV UR4, 0x400 ;  /* 0x0000040000047882 */ /* 0x000fe40000000000 */
[----:B------:R-:W2:Y:S01]  /*0130*/  LDC R5, c[0x0][0x360] ;  /* 0x0000d800ff057b82 */ /* 0x000ea20000000800 */
[----:B------:R-:W-:Y:S01]  /*0140*/  BSSY.RECONVERGENT B0, `(.L_x_3) ;  /* 0x0000015000007945 */ /* 0x000fe20003800200 */
[----:B-1----:R-:W-:Y:S02]  /*0150*/  ULEA UR6, UR5, UR4, 0x18 ;  /* 0x0000000405067291 */ /* 0x002fe4000f8ec0ff */
[----:B------:R-:W-:-:S04]  /*0160*/  UIADD3 UR4, UPT, UPT, UR4, 0x10, URZ ;  /* 0x0000001004047890 */ /* 0x000fc8000fffe0ff */
[----:B------:R-:W-:Y:S01]  /*0170*/  ULEA UR4, UR5, UR4, 0x18 ;  /* 0x0000000405047291 */ /* 0x000fe2000f8ec0ff */
[----:B--2---:R-:W-:Y:S02]  /*0180*/  IMAD.SHL.U32 R7, R5, 0x2, RZ ;  /* 0x0000000205077824 */ /* 0x004fe400078e00ff */
[----:B0-----:R-:W0:Y:S01]  /*0190*/  LDS R2, [UR6] ;  /* 0x00000006ff027984 */ /* 0x001e220008000800 */
[----:B------:R-:W-:Y:S02]  /*01a0*/  IMAD.MOV.U32 R8, RZ, RZ, R5 ;  /* 0x000000ffff087224 */ /* 0x000fe400078e0005 */
[----:B------:R-:W-:Y:S01]  /*01b0*/  LEA R3, R6, UR4, 0x2 ;  /* 0x0000000406037c11 */ /* 0x000fe2000f8e10ff */
[----:B0-----:R-:W-:-:S05]  /*01c0*/  IMAD R2, R2, R7, R6 ;  /* 0x0000000702027224 */ /* 0x001fca00078e0206 */
[----:B------:R-:W-:Y:S01]  /*01d0*/  IADD3 R0, PT, PT, R2, R5, RZ ;  /* 0x0000000502007210 */ /* 0x000fe20007ffe0ff */
[----:B------:R-:W-:Y:S06]  /*01e0*/  @!P0 BRA `(.L_x_4) ;  /* 0x0000000000288947 */ /* 0x000fec0003800000 */
[----:B------:R-:W0:Y:S01]  /*01f0*/  LDCU UR5, c[0x0][0x388] ;  /* 0x00007100ff0577ac */ /* 0x000e220008000800 */
[----:B------:R-:W-:Y:S01]  /*0200*/  BSSY.RECONVERGENT B1, `(.L_x_5) ;  /* 0x0000007000017945 */ /* 0x000fe20003800200 */
[----:B------:R-:W-:Y:S01]  /*0210*/  IMAD.MOV.U32 R10, RZ, RZ, RZ ;  /* 0x000000ffff0a7224 */ /* 0x000fe200078e00ff */
[----:B0-----:R-:W-:-:S13]  /*0220*/  ISETP.GT.AND P0, PT, R2, UR5, PT ;  /* 0x0000000502007c0c */ /* 0x001fda000bf04270 */
[----:B------:R-:W-:Y:S05]  /*0230*/  @P0 BRA `(.L_x_6) ;  /* 0x00000000000c0947 */ /* 0x000fea0003800000 */
[----:B------:R-:W0:Y:S02]  /*0240*/  LDC.64 R10, c[0x0][0x380] ;  /* 0x0000e000ff0a7b82 */ /* 0x000e240000000a00 */
[----:B0-----:R-:W-:-:S06]  /*0250*/  IMAD.WIDE R10, R2, 0x4, R10 ;  /* 0x00000004020a7825 */ /* 0x001fcc00078e020a */
[----:B------:R0:W5:Y:S02]  /*0260*/  LDG.E R10, desc[UR8][R10.64+-0x4] ;  /* 0xfffffc080a0a7981 */ /* 0x000164000c1e1900 */
.L_x_6:
[----:B------:R-:W-:Y:S05]  /*0270*/  BSYNC.RECONVERGENT B1 ;  /* 0x0000000000017941 */ /* 0x000fea0003800200 */
.L_x_5:
[----:B-----5:R1:W-:Y:S02]  /*0280*/  STS [R3], R10 ;  /* 0x0000000a03007388 */ /* 0x0203e40000000800 */
.L_x_4:
[----:B------:R-:W-:Y:S05]  /*0290*/  BSYNC.RECONVERGENT B0 ;  /* 0x0000000000007941 */ /* 0x000fea0003800200 */
.L_x_3:
[----:B------:R-:W2:Y:S01]  /*02a0*/  LDCU UR5, c[0x0][0x388] ;  /* 0x00007100ff0577ac */ /* 0x000ea20008000800 */
[----:B------:R-:W-:Y:S01]  /*02b0*/  BSSY.RECONVERGENT B0, `(.L_x_7) ;  /* 0x0000008000007945 */ /* 0x000fe20003800200 */
[----:B0-----:R-:W-:Y:S02]  /*02c0*/  HFMA2 R11, -RZ, RZ, 0, 0 ;  /* 0x00000000ff0b7431 */ /* 0x001fe400000001ff */
[----:B------:R-:W-:Y:S01]  /*02d0*/  IMAD R4, R8, 0x4, R3 ;  /* 0x0000000408047824 */ /* 0x000fe200078e0203 */
[----:B--2---:R-:W-:-:S13]  /*02e0*/  ISETP.GT.AND P0, PT, R0, UR5, PT ;  /* 0x0000000500007c0c */ /* 0x004fda000bf04270 */
[----:B------:R-:W-:Y:S05]  /*02f0*/  @P0 BRA `(.L_x_8) ;  /* 0x00000000000c0947 */ /* 0x000fea0003800000 */
[----:B-1----:R-:W0:Y:S02]  /*0300*/  LDC.64 R10, c[0x0][0x380] ;  /* 0x0000e000ff0a7b82 */ /* 0x002e240000000a00 */
[----:B0-----:R-:W-:-:S06]  /*0310*/  IMAD.WIDE R10, R0, 0x4, R10 ;  /* 0x00000004000a7825 */ /* 0x001fcc00078e020a */
[----:B------:R0:W5:Y:S02]  /*0320*/  LDG.E R11, desc[UR8][R10.64+-0x4] ;  /* 0xfffffc080a0b7981 */ /* 0x000164000c1e1900 */
.L_x_8:
[----:B------:R-:W-:Y:S05]  /*0330*/  BSYNC.RECONVERGENT B0 ;  /* 0x0000000000007941 */ /* 0x000fea0003800200 */
.L_x_7:
[----:B-----5:R2:W-:Y:S01]  /*0340*/  STS [R4], R11 ;  /* 0x0000000b04007388 */ /* 0x0205e20000000800 */
[----:B------:R-:W-:Y:S01]  /*0350*/  LEA R9, R6, 0x2, 0x1 ;  /* 0x0000000206097811 */ /* 0x000fe200078e08ff */
[----:B01----:R-:W-:Y:S01]  /*0360*/  IMAD.MOV.U32 R10, RZ, RZ, 0x1 ;  /* 0x00000001ff0a7424 */ /* 0x003fe200078e00ff */
[----:B------:R-:W-:Y:S06]  /*0370*/  BAR.SYNC.DEFER_BLOCKING 0x0 ;  /* 0x0000000000007b1d */ /* 0x000fec0000010000 */
.L_x_9:
[----:B--2---:R-:W-:-:S04]  /*0380*/  IMAD R11, R9, R10, RZ ;  /* 0x0000000a090b7224 */ /* 0x004fc800078e02ff */
[----:B------:R-:W-:-:S05]  /*0390*/  VIADD R12, R11, 0xffffffff ;  /* 0xffffffff0b0c7836 */ /* 0x000fca0000000000 */
[----:B------:R-:W-:-:S13]  /*03a0*/  ISETP.GE.U32.AND P0, PT, R12, R7, PT ;  /* 0x000000070c00720c */ /* 0x000fda0003f06070 */
[----:B------:R-:W-:-:S04]  /*03b0*/  @!P0 IADD3 R11, PT, PT, R11, -R10, RZ ;  /* 0x8000000a0b0b8210 */ /* 0x000fc80007ffe0ff */
[----:B------:R-:W-:-:S05]  /*03c0*/  @!P0 LEA R11, R11, UR4, 0x2 ;  /* 0x000000040b0b8c11 */ /* 0x000fca000f8e10ff */
[C---:B------:R-:W-:Y:S01]  /*03d0*/  @!P0 IMAD R12, R10.reuse, 0x4, R11 ;  /* 0x000000040a0c8824 */ /* 0x040fe200078e020b */
[----:B------:R-:W-:Y:S01]  /*03e0*/  SHF.L.U32 R10, R10, 0x1, RZ ;  /* 0x000000010a0a7819 */ /* 0x000fe200000006ff */
[----:B------:R-:W-:Y:S04]  /*03f0*/  @!P0 LDS R11, [R11+-0x4] ;  /* 0xfffffc000b0b8984 */ /* 0x000fe80000000800 */
[----:B------:R-:W0:Y:S02]  /*0400*/  @!P0 LDS R14, [R12+-0x4] ;  /* 0xfffffc000c0e8984 */ /* 0x000e240000000800 */
[----:B0-----:R-:W-:-:S05]  /*0410*/  @!P0 IMAD.IADD R13, R11, 0x1, R14 ;  /* 0x000000010b0d8824 */ /* 0x001fca00078e020e */
[----:B------:R0:W-:Y:S01]  /*0420*/  @!P0 STS [R12+-0x4], R13 ;  /* 0xfffffc0d0c008388 */ /* 0x0001e20000000800 */
[----:B------:R-:W-:Y:S01]  /*0430*/  BAR.SYNC.DEFER_BLOCKING 0x0 ;  /* 0x0000000000007b1d */ /* 0x000fe20000010000 */
[----:B------:R-:W-:-:S13]  /*0440*/  ISETP.GE.U32.AND P0, PT, R10, R7, PT ;  /* 0x000000070a00720c */ /* 0x000fda0003f06070 */
[----:B0-----:R-:W-:Y:S05]  /*0450*/  @!P0 BRA `(.L_x_9) ;  /* 0xfffffffc00c88947 */ /* 0x001fea000383ffff */
[----:B------:R-:W-:Y:S02]  /*0460*/  ISETP.GE.U32.AND P1, PT, R8, 0x2, PT ;  /* 0x000000020800780c */ /* 0x000fe40003f26070 */
[----:B------:R-:W-:-:S11]  /*0470*/  ISETP.NE.AND P0, PT, R6, RZ, PT ;  /* 0x000000ff0600720c */ /* 0x000fd60003f05270 */
[----:B------:R-:W-:Y:S05]  /*0480*/  @!P1 BRA `(.L_x_10) ;  /* 0x0000000000389947 */ /* 0x000fea0003800000 */
.L_x_11:
[----:B------:R-:W-:-:S05]  /*0490*/  SHF.R.U32.HI R12, RZ, 0x1, R8 ;  /* 0x00000001ff0c7819 */ /* 0x000fca0000011608 */
[----:B------:R-:W-:-:S05]  /*04a0*/  IMAD R11, R9, R12, RZ ;  /* 0x0000000c090b7224 */ /* 0x000fca00078e02ff */
[----:B------:R-:W-:-:S04]  /*04b0*/  IADD3 R6, PT, PT, R11, -0x1, R12 ;  /* 0xffffffff0b067810 */ /* 0x000fc80007ffe00c */
[----:B------:R-:W-:-:S13]  /*04c0*/  ISETP.GE.U32.AND P1, PT, R6, R7, PT ;  /* 0x000000070600720c */ /* 0x000fda0003f26070 */
[----:B------:R-:W-:-:S05]  /*04d0*/  @!P1 LEA R6, R11, UR4, 0x2 ;  /* 0x000000040b069c11 */ /* 0x000fca000f8e10ff */
[----:B------:R-:W-:Y:S02]  /*04e0*/  @!P1 IMAD R10, R12, 0x4, R6 ;  /* 0x000000040c0a9824 */ /* 0x000fe400078e0206 */
[----:B------:R-:W-:Y:S04]  /*04f0*/  @!P1 LDS R6, [R6+-0x4] ;  /* 0xfffffc0006069984 */ /* 0x000fe80000000800 */
[----:B------:R-:W0:Y:S02]  /*0500*/  @!P1 LDS R11, [R10+-0x4] ;  /* 0xfffffc000a0b9984 */ /* 0x000e240000000800 */
[----:B0-----:R-:W-:-:S05]  /*0510*/  @!P1 IMAD.IADD R11, R6, 0x1, R11 ;  /* 0x00000001060b9824 */ /* 0x001fca00078e020b */
[----:B------:R0:W-:Y:S01]  /*0520*/  @!P1 STS [R10+-0x4], R11 ;  /* 0xfffffc0b0a009388 */ /* 0x0001e20000000800 */
[----:B------:R-:W-:Y:S01]  /*0530*/  BAR.SYNC.DEFER_BLOCKING 0x0 ;  /* 0x0000000000007b1d */ /* 0x000fe20000010000 */
[----:B------:R-:W-:Y:S02]  /*0540*/  ISETP.GT.U32.AND P1, PT, R8, 0x3, PT ;  /* 0x000000030800780c */ /* 0x000fe40003f24070 */
[----:B------:R-:W-:-:S11]  /*0550*/  MOV R8, R12 ;  /* 0x0000000c00087202 */ /* 0x000fd60000000f00 */
[----:B0-----:R-:W-:Y:S05]  /*0560*/  @P1 BRA `(.L_x_11) ;  /* 0xfffffffc00c81947 */ /* 0x001fea000383ffff */
.L_x_10:
[----:B------:R-:W-:Y:S05]  /*0570*/  @P0 BRA `(.L_x_12) ;  /* 0x00000000009c0947 */ /* 0x000fea0003800000 */
[----:B------:R-:W0:Y:S01]  /*0580*/  S2UR UR6, SR_CgaCtaId ;  /* 0x00000000000679c3 */ /* 0x000e220000008800 */
[----:B------:R-:W-:Y:S01]  /*0590*/  UMOV UR5, 0x400 ;  /* 0x0000040000057882 */ /* 0x000fe20000000000 */
[----:B------:R-:W-:-:S06]  /*05a0*/  IMAD.MOV.U32 R14, RZ, RZ, RZ ;  /* 0x000000ffff0e7224 */ /* 0x000fcc00078e00ff */
[----:B------:R-:W1:Y:S01]  /*05b0*/  LDC R6, c[0x0][0x388] ;  /* 0x0000e200ff067b82 */ /* 0x000e620000000800 */
[----:B------:R-:W-:-:S06]  /*05c0*/  LEA R5, R5, UR4, 0x3 ;  /* 0x0000000405057c11 */ /* 0x000fcc000f8e18ff */
[----:B------:R-:W-:Y:S01]  /*05d0*/  LDS R5, [R5+-0x4] ;  /* 0xfffffc0005057984 */ /* 0x000fe20000000800 */
[----:B------:R-:W2:Y:S01]  /*05e0*/  LDC.64 R10, c[0x0][0x398] ;  /* 0x0000e600ff0a7b82 */ /* 0x000ea20000000a00 */
[----:B0-----:R-:W-:-:S09]  /*05f0*/  ULEA UR5, UR6, UR5, 0x18 ;  /* 0x0000000506057291 */ /* 0x001fd2000f8ec0ff */
[----:B------:R-:W0:Y:S02]  /*0600*/  LDS R12, [UR5] ;  /* 0x00000005ff0c7984 */ /* 0x000e240008000800 */
[----:B0-----:R-:W-:-:S04]  /*0610*/  IMAD R7, R7, R12, R7 ;  /* 0x0000000c07077224 */ /* 0x001fc800078e0207 */
[----:B------:R-:W-:-:S05]  /*0620*/  VIADD R7, R7, 0xffffffff ;  /* 0xffffffff07077836 */ /* 0x000fca0000000000 */
[----:B-1----:R-:W-:-:S13]  /*0630*/  ISETP.GE.AND P0, PT, R7, R6, PT ;  /* 0x000000060700720c */ /* 0x002fda0003f06270 */
[----:B------:R-:W0:Y:S02]  /*0640*/  @!P0 LDC.64 R8, c[0x0][0x380] ;  /* 0x0000e000ff088b82 */ /* 0x000e240000000a00 */
[----:B0-----:R-:W-:-:S05]  /*0650*/  @!P0 IMAD.WIDE R8, R7, 0x4, R8 ;  /* 0x0000000407088825 */ /* 0x001fca00078e0208 */
[----:B------:R-:W3:Y:S01]  /*0660*/  @!P0 LDG.E R14, desc[UR8][R8.64] ;  /* 0x00000008080e8981 */ /* 0x000ee2000c1e1900 */
[C---:B--2---:R-:W-:Y:S01]  /*0670*/  IMAD.WIDE R6, R12.reuse, 0x4, R10 ;  /* 0x000000040c067825 */ /* 0x044fe200078e020a */
[----:B------:R-:W-:Y:S02]  /*0680*/  ISETP.GE.AND P0, PT, R12, 0x1, PT ;  /* 0x000000010c00780c */ /* 0x000fe40003f06270 */
[----:B---3--:R-:W-:-:S05]  /*0690*/  IADD3 R13, PT, PT, R5, R14, RZ ;  /* 0x0000000e050d7210 */ /* 0x008fca0007ffe0ff */
[----:B------:R0:W-:Y:S06]  /*06a0*/  STG.E.STRONG.SYS desc[UR8][R6.64], R13 ;  /* 0x0000000d06007986 */ /* 0x0001ec000c115908 */
[----:B------:R-:W-:Y:S05]  /*06b0*/  @!P0 BRA `(.L_x_13) ;  /* 0x00000000003c8947 */ /* 0x000fea0003800000 */
[----:B------:R-:W1:Y:S02]  /*06c0*/  LDC.64 R8, c[0x4][0x8] ;  /* 0x01000200ff087b82 */ /* 0x000e640000000a00 */
.L_x_14:
[----:B-1----:R-:W2:Y:S01]  /*06d0*/  LDG.E.STRONG.SYS R5, desc[UR8][R8.64] ;  /* 0x0000000808057981 */ /* 0x002ea2000c1f5900 */
[----:B------:R-:W-:Y:S05]  /*06e0*/  YIELD ;  /* 0x0000000000007946 */ /* 0x000fea0003800000 */
[----:B--2---:R-:W-:-:S13]  /*06f0*/  ISETP.GE.AND P0, PT, R5, R12, PT ;  /* 0x0000000c0500720c */ /* 0x004fda0003f06270 */
[----:B------:R-:W-:Y:S05]  /*0700*/  @!P0 BRA `(.L_x_14) ;  /* 0xfffffffc00f08947 */ /* 0x000fea000383ffff */
[----:B------:R-:W-:-:S04]  /*0710*/  VIADD R9, R12, 0xffffffff ;  /* 0xffffffff0c097836 */ /* 0x000fc80000000000 */
[----:B------:R-:W-:-:S06]  /*0720*/  IMAD.WIDE.U32 R8, R9, 0x4, R10 ;  /* 0x0000000409087825 */ /* 0x000fcc00078e000a */
[----:B------:R-:W2:Y:S04]  /*0730*/  LDG.E.STRONG.SYS R8, desc[UR8][R8.64] ;  /* 0x0000000808087981 */ /* 0x000ea8000c1f5900 */
[----:B------:R-:W2:Y:S02]  /*0740*/  LDG.E.STRONG.SYS R5, desc[UR8][R6.64] ;  /* 0x0000000806057981 */ /* 0x000ea4000c1f5900 */
[----:B--2---:R-:W-:-:S05]  /*0750*/  IMAD.IADD R5, R8, 0x1, R5 ;  /* 0x0000000108057824 */ /* 0x004fca00078e0205 */
[----:B------:R1:W-:Y:S01]  /*0760*/  STG.E.STRONG.SYS desc[UR8][R6.64], R5 ;  /* 0x0000000506007986 */ /* 0x0003e2000c115908 */
[----:B------:R-:W-:Y:S06]  /*0770*/  MEMBAR.SC.GPU ;  /* 0x0000000000007992 */ /* 0x000fec0000002000 */
[----:B------:R-:W-:-:S00]  /*0780*/  ERRBAR ;  /* 0x00000000000079ab */ /* 0x000fc00000000000 */
[----:B------:R-:W-:Y:S06]  /*0790*/  CGAERRBAR ;  /* 0x00000000000075ab */ /* 0x000fec0000000000 */
[----:B------:R-:W-:Y:S01]  /*07a0*/  CCTL.IVALL ;  /* 0x00000000ff00798f */ /* 0x000fe20002000000 */
.L_x_13:
[----:B01----:R-:W0:Y:S02]  /*07b0*/  LDC.64 R6, c[0x4][0x8] ;  /* 0x01000200ff067b82 */ /* 0x003e240000000a00 */
[----:B0-----:R-:W2:Y:S02]  /*07c0*/  LDG.E.STRONG.SYS R5, desc[UR8][R6.64] ;  /* 0x0000000806057981 */ /* 0x001ea4000c1f5900 */
[----:B--2---:R-:W-:-:S05]  /*07d0*/  IADD3 R5, PT, PT, R5, 0x1, RZ ;  /* 0x0000000105057810 */ /* 0x004fca0007ffe0ff */
[----:B------:R0:W-:Y:S02]  /*07e0*/  STG.E.STRONG.SYS desc[UR8][R6.64], R5 ;  /* 0x0000000506007986 */ /* 0x0001e4000c115908 */
.L_x_12:
[----:B------:R-:W-:Y:S05]  /*07f0*/  WARPSYNC.ALL ;  /* 0x0000000000007948 */ /* 0x000fea0003800000 */
[----:B------:R-:W1:Y:S08]  /*0800*/  S2UR UR6, SR_CgaCtaId ;  /* 0x00000000000679c3 */ /* 0x000e700000008800 */
[----:B------:R-:W-:Y:S06]  /*0810*/  BAR.SYNC.DEFER_BLOCKING 0x0 ;  /* 0x0000000000007b1d */ /* 0x000fec0000010000 */
[----:B------:R-:W-:-:S02]  /*0820*/  UMOV UR5, 0x400 ;  /* 0x0000040000057882 */ /* 0x000fc40000000000 */
[----:B-1----:R-:W-:-:S09]  /*0830*/  ULEA UR5, UR6, UR5, 0x18 ;  /* 0x0000000506057291 */ /* 0x002fd2000f8ec0ff */
[----:B0-----:R-:W0:Y:S02]  /*0840*/  LDS R5, [UR5] ;  /* 0x00000005ff057984 */ /* 0x001e240008000800 */
[----:B------:R-:W1:Y:S01]  /*0850*/  LDCU UR5, c[0x0][0x388] ;  /* 0x00007100ff0577ac */ /* 0x000e620008000800 */
[----:B0-----:R-:W-:-:S13]  /*0860*/  ISETP.GE.AND P1, PT, R5, 0x1, PT ;  /* 0x000000010500780c */ /* 0x001fda0003f26270 */
[----:B------:R-:W0:Y:S01]  /*0870*/  @P1 LDC.64 R6, c[0x0][0x398] ;  /* 0x0000e600ff061b82 */ /* 0x000e220000000a00 */
[----:B------:R-:W-:Y:S01]  /*0880*/  @P1 VIADD R5, R5, 0xffffffff ;  /* 0xffffffff05051836 */ /* 0x000fe20000000000 */
[----:B------:R-:W2:Y:S03]  /*0890*/  @P1 LDS R8, [R3] ;  /* 0x0000000003081984 */ /* 0x000ea60000000800 */
[----:B0-----:R-:W-:-:S05]  /*08a0*/  @P1 IMAD.WIDE.U32 R6, R5, 0x4, R6 ;  /* 0x0000000405061825 */ /* 0x001fca00078e0006 */
[----:B------:R-:W2:Y:S04]  /*08b0*/  @P1 LDG.E.STRONG.SYS R5, desc[UR8][R6.64] ;  /* 0x0000000806051981 */ /* 0x000ea8000c1f5900 */
[----:B------:R-:W3:Y:S01]  /*08c0*/  @P1 LDG.E.STRONG.SYS R9, desc[UR8][R6.64] ;  /* 0x0000000806091981 */ /* 0x000ee2000c1f5900 */
[----:B-1----:R-:W-:Y:S01]  /*08d0*/  ISETP.GE.AND P0, PT, R2, UR5, PT ;  /* 0x0000000502007c0c */ /* 0x002fe2000bf06270 */
[----:B--2---:R-:W-:-:S05]  /*08e0*/  @P1 IMAD.IADD R10, R5, 0x1, R8 ;  /* 0x00000001050a1824 */ /* 0x004fca00078e0208 */
[----:B------:R-:W-:Y:S04]  /*08f0*/  @P1 STS [R3], R10 ;  /* 0x0000000a03001388 */ /* 0x000fe80000000800 */
[----:B------:R-:W3:Y:S02]  /*0900*/  @P1 LDS R8, [R4] ;  /* 0x0000000004081984 */ /* 0x000ee40000000800 */
[----:B---3--:R-:W-:Y:S02]  /*0910*/  @P1 IADD3 R5, PT, PT, R9, R8, RZ ;  /* 0x0000000809051210 */ /* 0x008fe40007ffe0ff */
[----:B------:R-:W0:Y:S03]  /*0920*/  @!P0 LDC.64 R8, c[0x0][0x390] ;  /* 0x0000e400ff088b82 */ /* 0x000e260000000a00 */
[----:B------:R-:W-:Y:S01]  /*0930*/  @P1 STS [R4], R5 ;  /* 0x0000000504001388 */ /* 0x000fe20000000800 */
[----:B------:R-:W-:-:S03]  /*0940*/  ISETP.GE.AND P1, PT, R0, UR5, PT ;  /* 0x0000000500007c0c */ /* 0x000fc6000bf26270 */
[----:B------:R-:W1:Y:S01]  /*0950*/  @!P0 LDS R11, [R3] ;  /* 0x00000000030b8984 */ /* 0x000e620000000800 */
[----:B0-----:R-:W-:-:S05]  /*0960*/  @!P0 IMAD.WIDE R6, R2, 0x4, R8 ;  /* 0x0000000402068825 */ /* 0x001fca00078e0208 */
[----:B-1----:R0:W-:Y:S04]  /*0970*/  @!P0 STG.E desc[UR8][R6.64], R11 ;  /* 0x0000000b06008986 */ /* 0x0021e8000c101908 */
[----:B------:R-:W-:Y:S05]  /*0980*/  @P1 EXIT ;  /* 0x000000000000194d */ /* 0x000fea0003800000 */
[----:B------:R-:W1:Y:S01]  /*0990*/  LDS R5, [R4] ;  /* 0x0000000004057984 */ /* 0x000e620000000800 */
[----:B------:R-:W2:Y:S02]  /*09a0*/  LDC.64 R2, c[0x0][0x390] ;  /* 0x0000e400ff027b82 */ /* 0x000ea40000000a00 */
[----:B--2---:R-:W-:-:S05]  /*09b0*/  IMAD.WIDE R2, R0, 0x4, R2 ;  /* 0x0000000400027825 */ /* 0x004fca00078e0202 */
[----:B-1----:R-:W-:Y:S01]  /*09c0*/  STG.E desc[UR8][R2.64], R5 ;  /* 0x0000000502007986 */ /* 0x002fe2000c101908 */
[----:B------:R-:W-:Y:S05]  /*09d0*/  EXIT ;  /* 0x000000000000794d */ /* 0x000fea0003800000 */
.L_x_15:
        /* <DEDUP_REMOVED lines=10> */
.L_x_18:


//--------------------- .text._Z13maskBitKernelPjiS_i --------------------------
	.section	.text._Z13maskBitKernelPjiS_i,"ax",@progbits
	.align	128
        .global         _Z13maskBitKernelPjiS_i
        .type           _Z13maskBitKernelPjiS_i,@function
        .size           _Z13maskBitKernelPjiS_i,(.L_x_19 - _Z13maskBitKernelPjiS_i)
        .other          _Z13maskBitKernelPjiS_i,@"STO_CUDA_ENTRY STV_DEFAULT"
_Z13maskBitKernelPjiS_i:
.text._Z13maskBitKernelPjiS_i:
[----:B------:R-:W-:Y:S01]  /*0000*/  LDC R1, c[0x0][0x37c] ;  /* 0x0000df00ff017b82 */ /* 0x000fe20000000800 */
[----:B------:R-:W0:Y:S07]  /*0010*/  S2R R0, SR_TID.X ;  /* 0x0000000000007919 */ /* 0x000e2e0000002100 */
[----:B------:R-:W0:Y:S01]  /*0020*/  S2UR UR4, SR_CTAID.X ;  /* 0x00000000000479c3 */ /* 0x000e220000002500 */
[----:B------:R-:W1:Y:S07]  /*0030*/  LDCU UR5, c[0x0][0x388] ;  /* 0x00007100ff0577ac */ /* 0x000e6e0008000800 */
[----:B------:R-:W0:Y:S02]  /*0040*/  LDC R7, c[0x0][0x360] ;  /* 0x0000d800ff077b82 */ /* 0x000e240000000800 */
[----:B0-----:R-:W-:-:S05]  /*0050*/  IMAD R7, R7, UR4, R0 ;  /* 0x0000000407077c24 */ /* 0x001fca000f8e0200 */
[----:B-1----:R-:W-:-:S13]  /*0060*/  ISETP.GE.AND P0, PT, R7, UR5, PT ;  /* 0x0000000507007c0c */ /* 0x002fda000bf06270 */
[----:B------:R-:W-:Y:S05]  /*0070*/  @P0 EXIT ;  /* 0x000000000000094d */ /* 0x000fea0003800000 */
[----:B------:R-:W0:Y:S01]  /*0080*/  LDC.64 R2, c[0x0][0x380] ;  /* 0x0000e000ff027b82 */ /* 0x000e220000000a00 */
[----:B------:R-:W1:Y:S01]  /*0090*/  LDCU.64 UR4, c[0x0][0x358] ;  /* 0x00006b00ff0477ac */ /* 0x000e620008000a00 */
[----:B------:R-:W2:Y:S06]  /*00a0*/  LDCU UR6, c[0x0][0x398] ;  /* 0x00007300ff0677ac */ /* 0x000eac0008000800 */
[----:B------:R-:W3:Y:S01]  /*00b0*/  LDC.64 R4, c[0x0][0x390] ;  /* 0x0000e400ff047b82 */ /* 0x000ee20000000a00 */
[----:B0-----:R-:W-:-:S06]  /*00c0*/  IMAD.WIDE R2, R7, 0x4, R2 ;  /* 0x0000000407027825 */ /* 0x001fcc00078e0202 */
[----:B-1----:R-:W2:Y:S01]  /*00d0*/  LDG.E R2, desc[UR4][R2.64] ;  /* 0x0000000402027981 */ /* 0x002ea2000c1e1900 */
[----:B---3--:R-:W-:Y:S01]  /*00e0*/  IMAD.WIDE R4, R7, 0x4, R4 ;  /* 0x0000000407047825 */ /* 0x008fe200078e0204 */
[----:B--2---:R-:W-:-:S04]  /*00f0*/  SHF.R.U32.HI R0, RZ, UR6, R2 ;  /* 0x00000006ff007c19 */ /* 0x004fc80008011602 */
[----:B------:R-:W-:-:S05]  /*0100*/  LOP3.LUT R7, R0, 0x1, RZ, 0xc0, !PT ;  /* 0x0000000100077812 */ /* 0x000fca00078ec0ff */
[----:B------:R-:W-:Y:S01]  /*0110*/  STG.E desc[UR4][R4.64], R7 ;  /* 0x0000000704007986 */ /* 0x000fe2000c101904 */
[----:B------:R-:W-:Y:S05]  /*0120*/  EXIT ;  /* 0x000000000000794d */ /* 0x000fea0003800000 */
.L_x_16:
        /* <DEDUP_REMOVED lines=13> */
.L_x_19:


//--------------------- .nv.shared._Z13reorderKernelPjS_iS_S_ --------------------------
	.section	.nv.shared._Z13reorderKernelPjS_iS_S_,"aw",@nobits
	.sectionflags	@""
	.align	16
	.zero		1024


//--------------------- .nv.shared.reserved.0     --------------------------
	.section	.nv.shared.reserved.0,"aw",@nobits
	.weak		__nv_reservedSMEM_offset_0_alias
	.size		__nv_reservedSMEM_offset_0_alias, 0, 64
	.other		__nv_reservedSMEM_offset_0_alias,@"STO_CUDA_RESERVED_SHARED STV_DEFAULT"
__nv_reservedSMEM_offset_0_alias:
	.zero		0
	.zero		64


//--------------------- .nv.global                --------------------------
	.section	.nv.global,"aw",@nobits
	.align	4
.nv.global:
	.type		bCount,@object
	.size		bCount,(bCount1 - bCount)
bCount:
	.zero		4
	.type		bCount1,@object
	.size		bCount1,(.L_1 - bCount1)
bCount1:
	.zero		4
.L_1:


//--------------------- .nv.shared._Z10scanKernelPjiS_PVj --------------------------
	.section	.nv.shared._Z10scanKernelPjiS_PVj,"aw",@nobits
	.sectionflags	@""
	.align	16
.nv.shared._Z10scanKernelPjiS_PVj:
	.zero		1040


//--------------------- .nv.shared._Z13maskBitKernelPjiS_i --------------------------
	.section	.nv.shared._Z13maskBitKernelPjiS_i,"aw",@nobits
	.sectionflags	@""
	.align	16
	.zero		1024


//--------------------- .nv.constant0._Z13reorderKernelPjS_iS_S_ --------------------------
	.section	.nv.constant0._Z13reorderKernelPjS_iS_S_,"a",@progbits
	.sectionflags	@""
	.align	4
.nv.constant0._Z13reorderKernelPjS_iS_S_:
	.zero		936


//--------------------- .nv.constant0._Z10scanKernelPjiS_PVj --------------------------
	.section	.nv.constant0._Z10scanKernelPjiS_PVj,"a",@progbits
	.sectionflags	@""
	.align	4
.nv.constant0._Z10scanKernelPjiS_PVj:
	.zero		928


//--------------------- .nv.constant0._Z13maskBitKernelPjiS_i --------------------------
	.section	.nv.constant0._Z13maskBitKernelPjiS_i,"a",@progbits
	.sectionflags	@""
	.align	4
.nv.constant0._Z13maskBitKernelPjiS_i:
	.zero		924


//--------------------- SYMBOLS --------------------------

	.type		.nv.reservedSmem.offset0,@object
	.size		.nv.reservedSmem.offset0,0x4
	.type		.nv.reservedSmem.cap,@object
	.size		.nv.reservedSmem.cap,0x4
